//
// Generated by NVIDIA NVVM Compiler
//
// Compiler Build ID: CL-36424714
// Cuda compilation tools, release 13.0, V13.0.88
// Based on NVVM 20.0.0
//

.version 9.0
.target sm_100
.address_size 64

	// .globl	_Z25findMinWithRaceConditionsPKiiPi
.extern .shared .align 16 .b8 sharedMin[];

.visible .entry _Z25findMinWithRaceConditionsPKiiPi(
	.param .u64 .ptr .align 1 _Z25findMinWithRaceConditionsPKiiPi_param_0,
	.param .u32 _Z25findMinWithRaceConditionsPKiiPi_param_1,
	.param .u64 .ptr .align 1 _Z25findMinWithRaceConditionsPKiiPi_param_2
)
{
	.reg .pred 	%p<3>;
	.reg .b32 	%r<8>;
	.reg .b64 	%rd<7>;

	ld.param.u64 	%rd2, [_Z25findMinWithRaceConditionsPKiiPi_param_0];
	ld.param.u32 	%r3, [_Z25findMinWithRaceConditionsPKiiPi_param_1];
	ld.param.u64 	%rd3, [_Z25findMinWithRaceConditionsPKiiPi_param_2];
	cvta.to.global.u64 	%rd1, %rd3;
	mov.u32 	%r4, %tid.x;
	mov.u32 	%r5, %ctaid.x;
	mov.u32 	%r6, %ntid.x;
	mad.lo.s32 	%r1, %r5, %r6, %r4;
	setp.ge.s32 	%p1, %r1, %r3;
	@%p1 bra 	$L__BB0_3;
	cvta.to.global.u64 	%rd4, %rd2;
	mul.wide.s32 	%rd5, %r1, 4;
	add.s64 	%rd6, %rd4, %rd5;
	ld.global.u32 	%r2, [%rd6];
	ld.global.u32 	%r7, [%rd1];
	setp.ge.s32 	%p2, %r2, %r7;
	@%p2 bra 	$L__BB0_3;
	st.global.u32 	[%rd1], %r2;
$L__BB0_3:
	ret;

}
	// .globl	_Z11findMinCUDAPKiiPi
.visible .entry _Z11findMinCUDAPKiiPi(
	.param .u64 .ptr .align 1 _Z11findMinCUDAPKiiPi_param_0,
	.param .u32 _Z11findMinCUDAPKiiPi_param_1,
	.param .u64 .ptr .align 1 _Z11findMinCUDAPKiiPi_param_2
)
{
	.reg .pred 	%p<8>;
	.reg .b32 	%r<24>;
	.reg .b64 	%rd<7>;

	ld.param.u64 	%rd1, [_Z11findMinCUDAPKiiPi_param_0];
	ld.param.u32 	%r9, [_Z11findMinCUDAPKiiPi_param_1];
	ld.param.u64 	%rd2, [_Z11findMinCUDAPKiiPi_param_2];
	mov.u32 	%r1, %tid.x;
	mov.u32 	%r11, %ctaid.x;
	mov.u32 	%r23, %ntid.x;
	mad.lo.s32 	%r3, %r11, %r23, %r1;
	setp.ge.s32 	%p1, %r3, %r9;
	mov.b32 	%r22, 2147483647;
	@%p1 bra 	$L__BB1_2;
	cvta.to.global.u64 	%rd3, %rd1;
	mul.wide.s32 	%rd4, %r3, 4;
	add.s64 	%rd5, %rd3, %rd4;
	ld.global.u32 	%r22, [%rd5];
$L__BB1_2:
	shl.b32 	%r12, %r1, 2;
	mov.u32 	%r13, sharedMin;
	add.s32 	%r6, %r13, %r12;
	st.shared.u32 	[%r6], %r22;
	bar.sync 	0;
	setp.lt.u32 	%p2, %r23, 2;
	@%p2 bra 	$L__BB1_6;
$L__BB1_3:
	shr.u32 	%r8, %r23, 1;
	setp.ge.u32 	%p3, %r1, %r8;
	add.s32 	%r14, %r8, %r3;
	setp.ge.s32 	%p4, %r14, %r9;
	or.pred  	%p5, %p3, %p4;
	@%p5 bra 	$L__BB1_5;
	ld.shared.u32 	%r15, [%r6];
	shl.b32 	%r16, %r8, 2;
	add.s32 	%r17, %r6, %r16;
	ld.shared.u32 	%r18, [%r17];
	min.s32 	%r19, %r15, %r18;
	st.shared.u32 	[%r6], %r19;
$L__BB1_5:
	bar.sync 	0;
	setp.gt.u32 	%p6, %r23, 3;
	mov.u32 	%r23, %r8;
	@%p6 bra 	$L__BB1_3;
$L__BB1_6:
	setp.ne.s32 	%p7, %r1, 0;
	@%p7 bra 	$L__BB1_8;
	ld.shared.u32 	%r20, [sharedMin];
	cvta.to.global.u64 	%rd6, %rd2;
	atom.global.min.s32 	%r21, [%rd6], %r20;
$L__BB1_8:
	ret;

}


// ===== COMPILED SASS (sm_100) =====

	.target	sm_100

	.elftype	@"ET_EXEC"


//--------------------- .note.nv.tkinfo           --------------------------
	.section	.note.nv.tkinfo,"",@"SHT_NOTE"
	.sectionflags	@"SHF_NOTE_NV_TKINFO"
	.tkinfo
        /*0018*/ 	.word	0x00000002
        /*0030*/ 	.string	""
        /*0030*/ 	.string	"ptxas"
        /*0030*/ 	.string	"Cuda compilation tools, release 13.0, V13.0.88"
        /*0030*/ 	.string	"Build cuda_13.0.r13.0/compiler.36424714_0"
        /*0030*/ 	.string	"-arch sm_100 -m 64 "



//--------------------- .note.nv.cuinfo           --------------------------
	.section	.note.nv.cuinfo,"",@"SHT_NOTE"
	.sectionflags	@"SHF_NOTE_NV_CUINFO"
        /*0018*/ 	.short	0x0002
        /*001a*/ 	.short	0x0064
        /*001c*/ 	.short	0x0082
	.zero		2


//--------------------- .nv.info                  --------------------------
	.section	.nv.info,"",@"SHT_CUDA_INFO"
	.align	4


	//----- nvinfo : EIATTR_REGCOUNT
	.align		4
        /*0000*/ 	.byte	0x04, 0x2f
        /*0002*/ 	.short	(.L_1 - .L_0)
	.align		4
.L_0:
        /*0004*/ 	.word	index@(_Z25findMinWithRaceConditionsPKiiPi)
        /*0008*/ 	.word	0x0000000a


	//----- nvinfo : EIATTR_FRAME_SIZE
	.align		4
.L_1:
        /*000c*/ 	.byte	0x04, 0x11
        /*000e*/ 	.short	(.L_3 - .L_2)
	.align		4
.L_2:
        /*0010*/ 	.word	index@(_Z25findMinWithRaceConditionsPKiiPi)
        /*0014*/ 	.word	0x00000000


	//----- nvinfo : EIATTR_REGCOUNT
	.align		4
.L_3:
        /*0018*/ 	.byte	0x04, 0x2f
        /*001a*/ 	.short	(.L_5 - .L_4)
	.align		4
.L_4:
        /*001c*/ 	.word	index@(_Z11findMinCUDAPKiiPi)
        /*0020*/ 	.word	0x0000000c


	//----- nvinfo : EIATTR_FRAME_SIZE
	.align		4
.L_5:
        /*0024*/ 	.byte	0x04, 0x11
        /*0026*/ 	.short	(.L_7 - .L_6)
	.align		4
.L_6:
        /*0028*/ 	.word	index@(_Z11findMinCUDAPKiiPi)
        /*002c*/ 	.word	0x00000000


	//----- nvinfo : EIATTR_MIN_STACK_SIZE
	.align		4
.L_7:
        /*0030*/ 	.byte	0x04, 0x12
        /*0032*/ 	.short	(.L_9 - .L_8)
	.align		4
.L_8:
        /*0034*/ 	.word	index@(_Z11findMinCUDAPKiiPi)
        /*0038*/ 	.word	0x00000000


	//----- nvinfo : EIATTR_MIN_STACK_SIZE
	.align		4
.L_9:
        /*003c*/ 	.byte	0x04, 0x12
        /*003e*/ 	.short	(.L_11 - .L_10)
	.align		4
.L_10:
        /*0040*/ 	.word	index@(_Z25findMinWithRaceConditionsPKiiPi)
        /*0044*/ 	.word	0x00000000
.L_11:


//--------------------- .nv.compat                --------------------------
	.section	.nv.compat,"",@"SHT_CUDA_COMPAT_INFO"
	.align	4
        /*0000*/ 	.byte	0x02, 0x09, 0x00, 0x00, 0x02, 0x02, 0x01, 0x00, 0x02, 0x05, 0x05, 0x00, 0x03, 0x07, 0x01, 0x01
        /*0010*/ 	.byte	0x02, 0x03, 0x00, 0x00, 0x02, 0x06, 0x01, 0x00, 0x04, 0x0b, 0x08, 0x00, 0x09, 0x00, 0x00, 0x00
        /*0020*/ 	.byte	0x00, 0x00, 0x00, 0x00


//--------------------- .nv.info._Z11findMinCUDAPKiiPi --------------------------
	.section	.nv.info._Z11findMinCUDAPKiiPi,"",@"SHT_CUDA_INFO"
	.sectionflags	@""
	.align	4


	//----- nvinfo : EIATTR_CUDA_API_VERSION
	.align		4
        /*0000*/ 	.byte	0x04, 0x37
        /*0002*/ 	.short	(.L_13 - .L_12)
.L_12:
        /*0004*/ 	.word	0x00000082


	//----- nvinfo : EIATTR_KPARAM_INFO
	.align		4
.L_13:
        /*0008*/ 	.byte	0x04, 0x17
        /*000a*/ 	.short	(.L_15 - .L_14)
.L_14:
        /*000c*/ 	.word	0x00000000
        /*0010*/ 	.short	0x0002
        /*0012*/ 	.short	0x0010
        /*0014*/ 	.byte	0x00, 0xf5, 0x21, 0x00


	//----- nvinfo : EIATTR_KPARAM_INFO
	.align		4
.L_15:
        /*0018*/ 	.byte	0x04, 0x17
        /*001a*/ 	.short	(.L_17 - .L_16)
.L_16:
        /*001c*/ 	.word	0x00000000
        /*0020*/ 	.short	0x0001
        /*0022*/ 	.short	0x0008
        /*0024*/ 	.byte	0x00, 0xf0, 0x11, 0x00


	//----- nvinfo : EIATTR_KPARAM_INFO
	.align		4
.L_17:
        /*0028*/ 	.byte	0x04, 0x17
        /*002a*/ 	.short	(.L_19 - .L_18)
.L_18:
        /*002c*/ 	.word	0x00000000
        /*0030*/ 	.short	0x0000
        /*0032*/ 	.short	0x0000
        /*0034*/ 	.byte	0x00, 0xf5, 0x21, 0x00


	//----- nvinfo : EIATTR_SPARSE_MMA_MASK
	.align		4
.L_19:
        /*0038*/ 	.byte	0x03, 0x50
        /*003a*/ 	.short	0x0000


	//----- nvinfo : EIATTR_MAXREG_COUNT
	.align		4
        /*003c*/ 	.byte	0x03, 0x1b
        /*003e*/ 	.short	0x00ff


	//----- nvinfo : EIATTR_NUM_BARRIERS
	.align		4
        /*0040*/ 	.byte	0x02, 0x4c
        /*0042*/ 	.byte	0x01
	.zero		1


	//----- nvinfo : EIATTR_MERCURY_ISA_VERSION
	.align		4
        /*0044*/ 	.byte	0x03, 0x5f
        /*0046*/ 	.short	0x0101


	//----- nvinfo : EIATTR_VRC_CTA_INIT_COUNT
	.align		4
        /*0048*/ 	.byte	0x02, 0x4a
	.zero		1
	.zero		1


	//----- nvinfo : EIATTR_EXIT_INSTR_OFFSETS
	.align		4
        /*004c*/ 	.byte	0x04, 0x1c
        /*004e*/ 	.short	(.L_21 - .L_20)


	//   ....[0]....
.L_20:
        /*0050*/ 	.word	0x00000240


	//   ....[1]....
        /*0054*/ 	.word	0x000002b0


	//----- nvinfo : EIATTR_CBANK_PARAM_SIZE
	.align		4
.L_21:
        /*0058*/ 	.byte	0x03, 0x19
        /*005a*/ 	.short	0x0018


	//----- nvinfo : EIATTR_PARAM_CBANK
	.align		4
        /*005c*/ 	.byte	0x04, 0x0a
        /*005e*/ 	.short	(.L_23 - .L_22)
	.align		4
.L_22:
        /*0060*/ 	.word	index@(.nv.constant0._Z11findMinCUDAPKiiPi)
        /*0064*/ 	.short	0x0380
        /*0066*/ 	.short	0x0018


	//----- nvinfo : EIATTR_SW_WAR
	.align		4
.L_23:
        /*0068*/ 	.byte	0x04, 0x36
        /*006a*/ 	.short	(.L_25 - .L_24)
.L_24:
        /*006c*/ 	.word	0x00000008
.L_25:


//--------------------- .nv.info._Z25findMinWithRaceConditionsPKiiPi --------------------------
	.section	.nv.info._Z25findMinWithRaceConditionsPKiiPi,"",@"SHT_CUDA_INFO"
	.sectionflags	@""
	.align	4


	//----- nvinfo : EIATTR_CUDA_API_VERSION
	.align		4
        /*0000*/ 	.byte	0x04, 0x37
        /*0002*/ 	.short	(.L_27 - .L_26)
.L_26:
        /*0004*/ 	.word	0x00000082


	//----- nvinfo : EIATTR_KPARAM_INFO
	.align		4
.L_27:
        /*0008*/ 	.byte	0x04, 0x17
        /*000a*/ 	.short	(.L_29 - .L_28)
.L_28:
        /*000c*/ 	.word	0x00000000
        /*0010*/ 	.short	0x0002
        /*0012*/ 	.short	0x0010
        /*0014*/ 	.byte	0x00, 0xf5, 0x21, 0x00


	//----- nvinfo : EIATTR_KPARAM_INFO
	.align		4
.L_29:
        /*0018*/ 	.byte	0x04, 0x17
        /*001a*/ 	.short	(.L_31 - .L_30)
.L_30:
        /*001c*/ 	.word	0x00000000
        /*0020*/ 	.short	0x0001
        /*0022*/ 	.short	0x0008
        /*0024*/ 	.byte	0x00, 0xf0, 0x11, 0x00


	//----- nvinfo : EIATTR_KPARAM_INFO
	.align		4
.L_31:
        /*0028*/ 	.byte	0x04, 0x17
        /*002a*/ 	.short	(.L_33 - .L_32)
.L_32:
        /*002c*/ 	.word	0x00000000
        /*0030*/ 	.short	0x0000
        /*0032*/ 	.short	0x0000
        /*0034*/ 	.byte	0x00, 0xf5, 0x21, 0x00


	//----- nvinfo : EIATTR_SPARSE_MMA_MASK
	.align		4
.L_33:
        /*0038*/ 	.byte	0x03, 0x50
        /*003a*/ 	.short	0x0000


	//----- nvinfo : EIATTR_MAXREG_COUNT
	.align		4
        /*003c*/ 	.byte	0x03, 0x1b
        /*003e*/ 	.short	0x00ff


	//----- nvinfo : EIATTR_MERCURY_ISA_VERSION
	.align		4
        /*0040*/ 	.byte	0x03, 0x5f
        /*0042*/ 	.short	0x0101


	//----- nvinfo : EIATTR_VRC_CTA_INIT_COUNT
	.align		4
        /*0044*/ 	.byte	0x02, 0x4a
	.zero		1
	.zero		1


	//----- nvinfo : EIATTR_EXIT_INSTR_OFFSETS
	.align		4
        /*0048*/ 	.byte	0x04, 0x1c
        /*004a*/ 	.short	(.L_35 - .L_34)


	//   ....[0]....
.L_34:
        /*004c*/ 	.word	0x00000070


	//   ....[1]....
        /*0050*/ 	.word	0x000000f0


	//   ....[2]....
        /*0054*/ 	.word	0x00000110


	//----- nvinfo : EIATTR_CBANK_PARAM_SIZE
	.align		4
.L_35:
        /*0058*/ 	.byte	0x03, 0x19
        /*005a*/ 	.short	0x0018


	//----- nvinfo : EIATTR_PARAM_CBANK
	.align		4
        /*005c*/ 	.byte	0x04, 0x0a
        /*005e*/ 	.short	(.L_37 - .L_36)
	.align		4
.L_36:
        /*0060*/ 	.word	index@(.nv.constant0._Z25findMinWithRaceConditionsPKiiPi)
        /*0064*/ 	.short	0x0380
        /*0066*/ 	.short	0x0018


	//----- nvinfo : EIATTR_SW_WAR
	.align		4
.L_37:
        /*0068*/ 	.byte	0x04, 0x36
        /*006a*/ 	.short	(.L_39 - .L_38)
.L_38:
        /*006c*/ 	.word	0x00000008
.L_39:


//--------------------- .nv.callgraph             --------------------------
	.section	.nv.callgraph,"",@"SHT_CUDA_CALLGRAPH"
	.align	4
	.sectionentsize	8
	.align		4
        /*0000*/ 	.word	0x00000000
	.align		4
        /*0004*/ 	.word	0xffffffff
	.align		4
        /*0008*/ 	.word	0x00000000
	.align		4
        /*000c*/ 	.word	0xfffffffe
	.align		4
        /*0010*/ 	.word	0x00000000
	.align		4
        /*0014*/ 	.word	0xfffffffd
	.align		4
        /*0018*/ 	.word	0x00000000
	.align		4
        /*001c*/ 	.word	0xfffffffc


//--------------------- .text._Z11findMinCUDAPKiiPi --------------------------
	.section	.text._Z11findMinCUDAPKiiPi,"ax",@progbits
	.align	128
        .global         _Z11findMinCUDAPKiiPi
        .type           _Z11findMinCUDAPKiiPi,@function
        .size           _Z11findMinCUDAPKiiPi,(.L_x_4 - _Z11findMinCUDAPKiiPi)
        .other          _Z11findMinCUDAPKiiPi,@"STO_CUDA_ENTRY STV_DEFAULT"
_Z11findMinCUDAPKiiPi:
.text._Z11findMinCUDAPKiiPi:
[----:B------:R-:W-:Y:S01]  /*0000*/  LDC R1, c[0x0][0x37c] ;  /* 0x0000df00ff017b82 */ /* 0x000fe20000000800 */
[----:B------:R-:W0:Y:S07]  /*0010*/  S2R R9, SR_TID.X ;  /* 0x0000000000097919 */ /* 0x000e2e0000002100 */
[----:B------:R-:W0:Y:S01]  /*0020*/  S2UR UR4, SR_CTAID.X ;  /* 0x00000000000479c3 */ /* 0x000e220000002500 */
[----:B------:R-:W1:Y:S01]  /*0030*/  LDCU UR5, c[0x0][0x388] ;  /* 0x00007100ff0577ac */ /* 0x000e620008000800 */
[----:B------:R-:W-:Y:S01]  /*0040*/  IMAD.MOV.U32 R4, RZ, RZ, 0x7fffffff ;  /* 0x7fffffffff047424 */ /* 0x000fe200078e00ff */
[----:B------:R-:W2:Y:S05]  /*0050*/  LDCU.64 UR6, c[0x0][0x358] ;  /* 0x00006b00ff0677ac */ /* 0x000eaa0008000a00 */
[----:B------:R-:W0:Y:S02]  /*0060*/  LDC R0, c[0x0][0x360] ;  /* 0x0000d800ff007b82 */ /* 0x000e240000000800 */
[----:B0-----:R-:W-:-:S05]  /*0070*/  IMAD R5, R0, UR4, R9 ;  /* 0x0000000400057c24 */ /* 0x001fca000f8e0209 */
[----:B-1----:R-:W-:-:S13]  /*0080*/  ISETP.GE.AND P0, PT, R5, UR5, PT ;  /* 0x0000000505007c0c */ /* 0x002fda000bf06270 */
[----:B------:R-:W0:Y:S02]  /*0090*/  @!P0 LDC.64 R2, c[0x0][0x380] ;  /* 0x0000e000ff028b82 */ /* 0x000e240000000a00 */
[----:B0-----:R-:W-:-:S05]  /*00a0*/  @!P0 IMAD.WIDE R2, R5, 0x4, R2 ;  /* 0x0000000405028825 */ /* 0x001fca00078e0202 */
[----:B--2---:R-:W2:Y:S01]  /*00b0*/  @!P0 LDG.E R4, desc[UR6][R2.64] ;  /* 0x0000000602048981 */ /* 0x004ea2000c1e1900 */
[----:B------:R-:W0:Y:S01]  /*00c0*/  S2UR UR5, SR_CgaCtaId ;  /* 0x00000000000579c3 */ /* 0x000e220000008800 */
[----:B------:R-:W-:Y:S01]  /*00d0*/  UMOV UR4, 0x400 ;  /* 0x0000040000047882 */ /* 0x000fe20000000000 */
[----:B------:R-:W-:Y:S02]  /*00e0*/  ISETP.GE.U32.AND P0, PT, R0, 0x2, PT ;  /* 0x000000020000780c */ /* 0x000fe40003f06070 */
[----:B------:R-:W-:Y:S01]  /*00f0*/  ISETP.NE.AND P1, PT, R9, RZ, PT ;  /* 0x000000ff0900720c */ /* 0x000fe20003f25270 */
[----:B0-----:R-:W-:-:S06]  /*0100*/  ULEA UR4, UR5, UR4, 0x18 ;  /* 0x0000000405047291 */ /* 0x001fcc000f8ec0ff */
[----:B------:R-:W-:-:S05]  /*0110*/  LEA R7, R9, UR4, 0x2 ;  /* 0x0000000409077c11 */ /* 0x000fca000f8e10ff */
[----:B--2---:R0:W-:Y:S01]  /*0120*/  STS [R7], R4 ;  /* 0x0000000407007388 */ /* 0x0041e20000000800 */
[----:B------:R-:W-:Y:S06]  /*0130*/  BAR.SYNC.DEFER_BLOCKING 0x0 ;  /* 0x0000000000007b1d */ /* 0x000fec0000010000 */
[----:B------:R-:W-:Y:S05]  /*0140*/  @!P0 BRA `(.L_x_0) ;  /* 0x00000000003c8947 */ /* 0x000fea0003800000 */
[----:B------:R-:W1:Y:S01]  /*0150*/  LDCU UR4, c[0x0][0x388] ;  /* 0x00007100ff0477ac */ /* 0x000e620008000800 */
[----:B------:R-:W-:Y:S01]  /*0160*/  NOP ;  /* 0x0000000000007918 */ /* 0x000fe20000000000 */
.L_x_1:
[----:B0-----:R-:W-:-:S05]  /*0170*/  SHF.R.U32.HI R4, RZ, 0x1, R0 ;  /* 0x00000001ff047819 */ /* 0x001fca0000011600 */
[----:B------:R-:W-:-:S05]  /*0180*/  IMAD.IADD R2, R5, 0x1, R4 ;  /* 0x0000000105027824 */ /* 0x000fca00078e0204 */
[----:B-1----:R-:W-:-:S04]  /*0190*/  ISETP.GE.AND P0, PT, R2, UR4, PT ;  /* 0x0000000402007c0c */ /* 0x002fc8000bf06270 */
[----:B------:R-:W-:-:S13]  /*01a0*/  ISETP.GE.U32.OR P0, PT, R9, R4, P0 ;  /* 0x000000040900720c */ /* 0x000fda0000706470 */
[----:B------:R-:W-:Y:S01]  /*01b0*/  @!P0 IMAD R3, R4, 0x4, R7 ;  /* 0x0000000404038824 */ /* 0x000fe200078e0207 */
[----:B------:R-:W-:Y:S05]  /*01c0*/  @!P0 LDS R2, [R7] ;  /* 0x0000000007028984 */ /* 0x000fea0000000800 */
[----:B------:R-:W0:Y:S02]  /*01d0*/  @!P0 LDS R3, [R3] ;  /* 0x0000000003038984 */ /* 0x000e240000000800 */
[----:B0-----:R-:W-:-:S05]  /*01e0*/  @!P0 VIMNMX R2, PT, PT, R2, R3, PT ;  /* 0x0000000302028248 */ /* 0x001fca0003fe0100 */
[----:B------:R2:W-:Y:S01]  /*01f0*/  @!P0 STS [R7], R2 ;  /* 0x0000000207008388 */ /* 0x0005e20000000800 */
[----:B------:R-:W-:Y:S01]  /*0200*/  BAR.SYNC.DEFER_BLOCKING 0x0 ;  /* 0x0000000000007b1d */ /* 0x000fe20000010000 */
[----:B------:R-:W-:Y:S01]  /*0210*/  ISETP.GT.U32.AND P0, PT, R0, 0x3, PT ;  /* 0x000000030000780c */ /* 0x000fe20003f04070 */
[----:B------:R-:W-:-:S12]  /*0220*/  IMAD.MOV.U32 R0, RZ, RZ, R4 ;  /* 0x000000ffff007224 */ /* 0x000fd800078e0004 */
[----:B--2---:R-:W-:Y:S05]  /*0230*/  @P0 BRA `(.L_x_1) ;  /* 0xfffffffc00cc0947 */ /* 0x004fea000383ffff */
.L_x_0:
[----:B------:R-:W-:Y:S05]  /*0240*/  @P1 EXIT ;  /* 0x000000000000194d */ /* 0x000fea0003800000 */
[----:B------:R-:W1:Y:S01]  /*0250*/  S2UR UR5, SR_CgaCtaId ;  /* 0x00000000000579c3 */ /* 0x000e620000008800 */
[----:B------:R-:W-:-:S07]  /*0260*/  UMOV UR4, 0x400 ;  /* 0x0000040000047882 */ /* 0x000fce0000000000 */
[----:B------:R-:W2:Y:S01]  /*0270*/  LDC.64 R2, c[0x0][0x390] ;  /* 0x0000e400ff027b82 */ /* 0x000ea20000000a00 */
[----:B-1----:R-:W-:-:S09]  /*0280*/  ULEA UR4, UR5, UR4, 0x18 ;  /* 0x0000000405047291 */ /* 0x002fd2000f8ec0ff */
[----:B------:R-:W2:Y:S04]  /*0290*/  LDS R5, [UR4] ;  /* 0x00000004ff057984 */ /* 0x000ea80008000800 */
[----:B--2---:R-:W-:Y:S01]  /*02a0*/  REDG.E.MIN.S32.STRONG.GPU desc[UR6][R2.64], R5 ;  /* 0x000000050200798e */ /* 0x004fe2000c92e306 */
[----:B------:R-:W-:Y:S05]  /*02b0*/  EXIT ;  /* 0x000000000000794d */ /* 0x000fea0003800000 */
.L_x_2:
[----:B------:R-:W-:-:S00]  /*02c0*/  BRA `(.L_x_2) ;  /* 0xfffffffc00fc7947 */ /* 0x000fc0000383ffff */
[----:B------:R-:W-:-:S00]  /*02d0*/  NOP ;  /* 0x0000000000007918 */ /* 0x000fc00000000000 */
        /* <DEDUP_REMOVED lines=10> */
.L_x_4:


//--------------------- .text._Z25findMinWithRaceConditionsPKiiPi --------------------------
	.section	.text._Z25findMinWithRaceConditionsPKiiPi,"ax",@progbits
	.align	128
        .global         _Z25findMinWithRaceConditionsPKiiPi
        .type           _Z25findMinWithRaceConditionsPKiiPi,@function
        .size           _Z25findMinWithRaceConditionsPKiiPi,(.L_x_5 - _Z25findMinWithRaceConditionsPKiiPi)
        .other          _Z25findMinWithRaceConditionsPKiiPi,@"STO_CUDA_ENTRY STV_DEFAULT"
_Z25findMinWithRaceConditionsPKiiPi:
.text._Z25findMinWithRaceConditionsPKiiPi:
[----:B------:R-:W-:Y:S01]  /*0000*/  LDC R1, c[0x0][0x37c] ;  /* 0x0000df00ff017b82 */ /* 0x000fe20000000800 */
[----:B------:R-:W0:Y:S07]  /*0010*/  S2R R7, SR_TID.X ;  /* 0x0000000000077919 */ /* 0x000e2e0000002100 */
[----:B------:R-:W0:Y:S01]  /*0020*/  S2UR UR4, SR_CTAID.X ;  /* 0x00000000000479c3 */ /* 0x000e220000002500 */
[----:B------:R-:W1:Y:S07]  /*0030*/  LDCU UR5, c[0x0][0x388] ;  /* 0x00007100ff0577ac */ /* 0x000e6e0008000800 */
[----:B------:R-:W0:Y:S02]  /*0040*/  LDC R0, c[0x0][0x360] ;  /* 0x0000d800ff007b82 */ /* 0x000e240000000800 */
[----:B0-----:R-:W-:-:S05]  /*0050*/  IMAD R7, R0, UR4, R7 ;  /* 0x0000000400077c24 */ /* 0x001fca000f8e0207 */
[----:B-1----:R-:W-:-:S13]  /*0060*/  ISETP.GE.AND P0, PT, R7, UR5, PT ;  /* 0x0000000507007c0c */ /* 0x002fda000bf06270 */
[----:B------:R-:W-:Y:S05]  /*0070*/  @P0 EXIT ;  /* 0x000000000000094d */ /* 0x000fea0003800000 */
[----:B------:R-:W0:Y:S01]  /*0080*/  LDC.64 R2, c[0x0][0x380] ;  /* 0x0000e000ff027b82 */ /* 0x000e220000000a00 */
[----:B------:R-:W1:Y:S07]  /*0090*/  LDCU.64 UR4, c[0x0][0x358] ;  /* 0x00006b00ff0477ac */ /* 0x000e6e0008000a00 */
[----:B------:R-:W2:Y:S01]  /*00a0*/  LDC.64 R4, c[0x0][0x390] ;  /* 0x0000e400ff047b82 */ /* 0x000ea20000000a00 */
[----:B0-----:R-:W-:-:S06]  /*00b0*/  IMAD.WIDE R2, R7, 0x4, R2 ;  /* 0x0000000407027825 */ /* 0x001fcc00078e0202 */
[----:B-1----:R-:W3:Y:S04]  /*00c0*/  LDG.E R3, desc[UR4][R2.64] ;  /* 0x0000000402037981 */ /* 0x002ee8000c1e1900 */
[----:B--2---:R-:W3:Y:S02]  /*00d0*/  LDG.E R0, desc[UR4][R4.64] ;  /* 0x0000000404007981 */ /* 0x004ee4000c1e1900 */
[----:B---3--:R-:W-:-:S13]  /*00e0*/  ISETP.GE.AND P0, PT, R3, R0, PT ;  /* 0x000000000300720c */ /* 0x008fda0003f06270 */
[----:B------:R-:W-:Y:S05]  /*00f0*/  @P0 EXIT ;  /* 0x000000000000094d */ /* 0x000fea0003800000 */
[----:B------:R-:W-:Y:S01]  /*0100*/  STG.E desc[UR4][R4.64], R3 ;  /* 0x0000000304007986 */ /* 0x000fe2000c101904 */
[----:B------:R-:W-:Y:S05]  /*0110*/  EXIT ;  /* 0x000000000000794d */ /* 0x000fea0003800000 */
.L_x_3:
        /* <DEDUP_REMOVED lines=14> */
.L_x_5:


//--------------------- .nv.shared._Z11findMinCUDAPKiiPi --------------------------
	.section	.nv.shared._Z11findMinCUDAPKiiPi,"aw",@nobits
	.sectionflags	@""
	.align	16
	.zero		1024


//--------------------- .nv.shared.reserved.0     --------------------------
	.section	.nv.shared.reserved.0,"aw",@nobits
	.weak		__nv_reservedSMEM_offset_0_alias
	.size		__nv_reservedSMEM_offset_0_alias, 0, 64
	.other		__nv_reservedSMEM_offset_0_alias,@"STO_CUDA_RESERVED_SHARED STV_DEFAULT"
__nv_reservedSMEM_offset_0_alias:
	.zero		0
	.zero		64


//--------------------- .nv.shared._Z25findMinWithRaceConditionsPKiiPi --------------------------
	.section	.nv.shared._Z25findMinWithRaceConditionsPKiiPi,"aw",@nobits
	.sectionflags	@""
	.align	16
	.zero		1024


//--------------------- .nv.constant0._Z11findMinCUDAPKiiPi --------------------------
	.section	.nv.constant0._Z11findMinCUDAPKiiPi,"a",@progbits
	.sectionflags	@""
	.align	4
.nv.constant0._Z11findMinCUDAPKiiPi:
	.zero		920


//--------------------- .nv.constant0._Z25findMinWithRaceConditionsPKiiPi --------------------------
	.section	.nv.constant0._Z25findMinWithRaceConditionsPKiiPi,"a",@progbits
	.sectionflags	@""
	.align	4
.nv.constant0._Z25findMinWithRaceConditionsPKiiPi:
	.zero		920


//--------------------- SYMBOLS --------------------------

	.type		.nv.reservedSmem.offset0,@object
	.size		.nv.reservedSmem.offset0,0x4
	.type		.nv.reservedSmem.cap,@object
	.size		.nv.reservedSmem.cap,0x4
